//
// Generated by NVIDIA NVVM Compiler
//
// Compiler Build ID: CL-36424714
// Cuda compilation tools, release 13.0, V13.0.88
// Based on NVVM 20.0.0
//

.version 9.0
.target sm_100
.address_size 64

	// .globl	_Z10dotProductPfS_S_i

.visible .entry _Z10dotProductPfS_S_i(
	.param .u64 .ptr .align 1 _Z10dotProductPfS_S_i_param_0,
	.param .u64 .ptr .align 1 _Z10dotProductPfS_S_i_param_1,
	.param .u64 .ptr .align 1 _Z10dotProductPfS_S_i_param_2,
	.param .u32 _Z10dotProductPfS_S_i_param_3
)
{
	.reg .pred 	%p<3>;
	.reg .b32 	%r<11>;
	.reg .b32 	%f<5>;
	.reg .b64 	%rd<11>;

	ld.param.u64 	%rd4, [_Z10dotProductPfS_S_i_param_0];
	ld.param.u64 	%rd5, [_Z10dotProductPfS_S_i_param_1];
	ld.param.u64 	%rd6, [_Z10dotProductPfS_S_i_param_2];
	ld.param.u32 	%r6, [_Z10dotProductPfS_S_i_param_3];
	mov.u32 	%r7, %tid.x;
	mov.u32 	%r8, %ctaid.x;
	mov.u32 	%r1, %ntid.x;
	mad.lo.s32 	%r10, %r8, %r1, %r7;
	setp.ge.s32 	%p1, %r10, %r6;
	@%p1 bra 	$L__BB0_3;
	mov.u32 	%r9, %nctaid.x;
	mul.lo.s32 	%r3, %r1, %r9;
	cvta.to.global.u64 	%rd1, %rd4;
	cvta.to.global.u64 	%rd2, %rd5;
	cvta.to.global.u64 	%rd3, %rd6;
$L__BB0_2:
	mul.wide.s32 	%rd7, %r10, 4;
	add.s64 	%rd8, %rd1, %rd7;
	ld.global.f32 	%f1, [%rd8];
	add.s64 	%rd9, %rd2, %rd7;
	ld.global.f32 	%f2, [%rd9];
	add.s64 	%rd10, %rd3, %rd7;
	ld.global.f32 	%f3, [%rd10];
	fma.rn.f32 	%f4, %f1, %f2, %f3;
	st.global.f32 	[%rd10], %f4;
	add.s32 	%r10, %r10, %r3;
	setp.lt.s32 	%p2, %r10, %r6;
	@%p2 bra 	$L__BB0_2;
$L__BB0_3:
	ret;

}


// ===== COMPILED SASS (sm_100) =====

	.target	sm_100

	.elftype	@"ET_EXEC"


//--------------------- .note.nv.tkinfo           --------------------------
	.section	.note.nv.tkinfo,"",@"SHT_NOTE"
	.sectionflags	@"SHF_NOTE_NV_TKINFO"
	.tkinfo
        /*0018*/ 	.word	0x00000002
        /*0030*/ 	.string	""
        /*0030*/ 	.string	"ptxas"
        /*0030*/ 	.string	"Cuda compilation tools, release 13.0, V13.0.88"
        /*0030*/ 	.string	"Build cuda_13.0.r13.0/compiler.36424714_0"
        /*0030*/ 	.string	"-arch sm_100 -m 64 "



//--------------------- .note.nv.cuinfo           --------------------------
	.section	.note.nv.cuinfo,"",@"SHT_NOTE"
	.sectionflags	@"SHF_NOTE_NV_CUINFO"
        /*0018*/ 	.short	0x0002
        /*001a*/ 	.short	0x0064
        /*001c*/ 	.short	0x0082
	.zero		2


//--------------------- .nv.info                  --------------------------
	.section	.nv.info,"",@"SHT_CUDA_INFO"
	.align	4


	//----- nvinfo : EIATTR_REGCOUNT
	.align		4
        /*0000*/ 	.byte	0x04, 0x2f
        /*0002*/ 	.short	(.L_1 - .L_0)
	.align		4
.L_0:
        /*0004*/ 	.word	index@(_Z10dotProductPfS_S_i)
        /*0008*/ 	.word	0x0000000e


	//----- nvinfo : EIATTR_FRAME_SIZE
	.align		4
.L_1:
        /*000c*/ 	.byte	0x04, 0x11
        /*000e*/ 	.short	(.L_3 - .L_2)
	.align		4
.L_2:
        /*0010*/ 	.word	index@(_Z10dotProductPfS_S_i)
        /*0014*/ 	.word	0x00000000


	//----- nvinfo : EIATTR_MIN_STACK_SIZE
	.align		4
.L_3:
        /*0018*/ 	.byte	0x04, 0x12
        /*001a*/ 	.short	(.L_5 - .L_4)
	.align		4
.L_4:
        /*001c*/ 	.word	index@(_Z10dotProductPfS_S_i)
        /*0020*/ 	.word	0x00000000
.L_5:


//--------------------- .nv.compat                --------------------------
	.section	.nv.compat,"",@"SHT_CUDA_COMPAT_INFO"
	.align	4
        /*0000*/ 	.byte	0x02, 0x09, 0x00, 0x00, 0x02, 0x02, 0x01, 0x00, 0x02, 0x05, 0x05, 0x00, 0x03, 0x07, 0x01, 0x01
        /*0010*/ 	.byte	0x02, 0x03, 0x00, 0x00, 0x02, 0x06, 0x01, 0x00, 0x04, 0x0b, 0x08, 0x00, 0x09, 0x00, 0x00, 0x00
        /*0020*/ 	.byte	0x00, 0x00, 0x00, 0x00


//--------------------- .nv.info._Z10dotProductPfS_S_i --------------------------
	.section	.nv.info._Z10dotProductPfS_S_i,"",@"SHT_CUDA_INFO"
	.sectionflags	@""
	.align	4


	//----- nvinfo : EIATTR_CUDA_API_VERSION
	.align		4
        /*0000*/ 	.byte	0x04, 0x37
        /*0002*/ 	.short	(.L_7 - .L_6)
.L_6:
        /*0004*/ 	.word	0x00000082


	//----- nvinfo : EIATTR_KPARAM_INFO
	.align		4
.L_7:
        /*0008*/ 	.byte	0x04, 0x17
        /*000a*/ 	.short	(.L_9 - .L_8)
.L_8:
        /*000c*/ 	.word	0x00000000
        /*0010*/ 	.short	0x0003
        /*0012*/ 	.short	0x0018
        /*0014*/ 	.byte	0x00, 0xf0, 0x11, 0x00


	//----- nvinfo : EIATTR_KPARAM_INFO
	.align		4
.L_9:
        /*0018*/ 	.byte	0x04, 0x17
        /*001a*/ 	.short	(.L_11 - .L_10)
.L_10:
        /*001c*/ 	.word	0x00000000
        /*0020*/ 	.short	0x0002
        /*0022*/ 	.short	0x0010
        /*0024*/ 	.byte	0x00, 0xf5, 0x21, 0x00


	//----- nvinfo : EIATTR_KPARAM_INFO
	.align		4
.L_11:
        /*0028*/ 	.byte	0x04, 0x17
        /*002a*/ 	.short	(.L_13 - .L_12)
.L_12:
        /*002c*/ 	.word	0x00000000
        /*0030*/ 	.short	0x0001
        /*0032*/ 	.short	0x0008
        /*0034*/ 	.byte	0x00, 0xf5, 0x21, 0x00


	//----- nvinfo : EIATTR_KPARAM_INFO
	.align		4
.L_13:
        /*0038*/ 	.byte	0x04, 0x17
        /*003a*/ 	.short	(.L_15 - .L_14)
.L_14:
        /*003c*/ 	.word	0x00000000
        /*0040*/ 	.short	0x0000
        /*0042*/ 	.short	0x0000
        /*0044*/ 	.byte	0x00, 0xf5, 0x21, 0x00


	//----- nvinfo : EIATTR_SPARSE_MMA_MASK
	.align		4
.L_15:
        /*0048*/ 	.byte	0x03, 0x50
        /*004a*/ 	.short	0x0000


	//----- nvinfo : EIATTR_MAXREG_COUNT
	.align		4
        /*004c*/ 	.byte	0x03, 0x1b
        /*004e*/ 	.short	0x00ff


	//----- nvinfo : EIATTR_MERCURY_ISA_VERSION
	.align		4
        /*0050*/ 	.byte	0x03, 0x5f
        /*0052*/ 	.short	0x0101


	//----- nvinfo : EIATTR_VRC_CTA_INIT_COUNT
	.align		4
        /*0054*/ 	.byte	0x02, 0x4a
	.zero		1
	.zero		1


	//----- nvinfo : EIATTR_EXIT_INSTR_OFFSETS
	.align		4
        /*0058*/ 	.byte	0x04, 0x1c
        /*005a*/ 	.short	(.L_17 - .L_16)


	//   ....[0]....
.L_16:
        /*005c*/ 	.word	0x00000070


	//   ....[1]....
        /*0060*/ 	.word	0x00000190


	//----- nvinfo : EIATTR_CRS_STACK_SIZE
	.align		4
.L_17:
        /*0064*/ 	.byte	0x04, 0x1e
        /*0066*/ 	.short	(.L_19 - .L_18)
.L_18:
        /*0068*/ 	.word	0x00000000


	//----- nvinfo : EIATTR_CBANK_PARAM_SIZE
	.align		4
.L_19:
        /*006c*/ 	.byte	0x03, 0x19
        /*006e*/ 	.short	0x001c


	//----- nvinfo : EIATTR_PARAM_CBANK
	.align		4
        /*0070*/ 	.byte	0x04, 0x0a
        /*0072*/ 	.short	(.L_21 - .L_20)
	.align		4
.L_20:
        /*0074*/ 	.word	index@(.nv.constant0._Z10dotProductPfS_S_i)
        /*0078*/ 	.short	0x0380
        /*007a*/ 	.short	0x001c


	//----- nvinfo : EIATTR_SW_WAR
	.align		4
.L_21:
        /*007c*/ 	.byte	0x04, 0x36
        /*007e*/ 	.short	(.L_23 - .L_22)
.L_22:
        /*0080*/ 	.word	0x00000008
.L_23:


//--------------------- .nv.callgraph             --------------------------
	.section	.nv.callgraph,"",@"SHT_CUDA_CALLGRAPH"
	.align	4
	.sectionentsize	8
	.align		4
        /*0000*/ 	.word	0x00000000
	.align		4
        /*0004*/ 	.word	0xffffffff
	.align		4
        /*0008*/ 	.word	0x00000000
	.align		4
        /*000c*/ 	.word	0xfffffffe
	.align		4
        /*0010*/ 	.word	0x00000000
	.align		4
        /*0014*/ 	.word	0xfffffffd
	.align		4
        /*0018*/ 	.word	0x00000000
	.align		4
        /*001c*/ 	.word	0xfffffffc


//--------------------- .text._Z10dotProductPfS_S_i --------------------------
	.section	.text._Z10dotProductPfS_S_i,"ax",@progbits
	.align	128
        .global         _Z10dotProductPfS_S_i
        .type           _Z10dotProductPfS_S_i,@function
        .size           _Z10dotProductPfS_S_i,(.L_x_2 - _Z10dotProductPfS_S_i)
        .other          _Z10dotProductPfS_S_i,@"STO_CUDA_ENTRY STV_DEFAULT"
_Z10dotProductPfS_S_i:
.text._Z10dotProductPfS_S_i:
[----:B------:R-:W-:Y:S01]  /*0000*/  LDC R1, c[0x0][0x37c] ;  /* 0x0000df00ff017b82 */ /* 0x000fe20000000800 */
[----:B------:R-:W0:Y:S07]  /*0010*/  S2R R0, SR_TID.X ;  /* 0x0000000000007919 */ /* 0x000e2e0000002100 */
[----:B------:R-:W0:Y:S01]  /*0020*/  S2UR UR4, SR_CTAID.X ;  /* 0x00000000000479c3 */ /* 0x000e220000002500 */
[----:B------:R-:W1:Y:S07]  /*0030*/  LDCU UR5, c[0x0][0x398] ;  /* 0x00007300ff0577ac */ /* 0x000e6e0008000800 */
[----:B------:R-:W0:Y:S02]  /*0040*/  LDC R9, c[0x0][0x360] ;  /* 0x0000d800ff097b82 */ /* 0x000e240000000800 */
[----:B0-----:R-:W-:-:S05]  /*0050*/  IMAD R0, R9, UR4, R0 ;  /* 0x0000000409007c24 */ /* 0x001fca000f8e0200 */
[----:B-1----:R-:W-:-:S13]  /*0060*/  ISETP.GE.AND P0, PT, R0, UR5, PT ;  /* 0x0000000500007c0c */ /* 0x002fda000bf06270 */
[----:B------:R-:W-:Y:S05]  /*0070*/  @P0 EXIT ;  /* 0x000000000000094d */ /* 0x000fea0003800000 */
[----:B------:R-:W0:Y:S01]  /*0080*/  LDCU UR4, c[0x0][0x370] ;  /* 0x00006e00ff0477ac */ /* 0x000e220008000800 */
[----:B------:R-:W1:Y:S01]  /*0090*/  LDCU.64 UR6, c[0x0][0x358] ;  /* 0x00006b00ff0677ac */ /* 0x000e620008000a00 */
[----:B0-----:R-:W-:-:S07]  /*00a0*/  IMAD R9, R9, UR4, RZ ;  /* 0x0000000409097c24 */ /* 0x001fce000f8e02ff */
.L_x_0:
[----:B0-----:R-:W0:Y:S08]  /*00b0*/  LDC.64 R2, c[0x0][0x380] ;  /* 0x0000e000ff027b82 */ /* 0x001e300000000a00 */
[----:B------:R-:W2:Y:S08]  /*00c0*/  LDC.64 R4, c[0x0][0x388] ;  /* 0x0000e200ff047b82 */ /* 0x000eb00000000a00 */
[----:B------:R-:W3:Y:S01]  /*00d0*/  LDC.64 R6, c[0x0][0x390] ;  /* 0x0000e400ff067b82 */ /* 0x000ee20000000a00 */
[----:B0-----:R-:W-:-:S06]  /*00e0*/  IMAD.WIDE R2, R0, 0x4, R2 ;  /* 0x0000000400027825 */ /* 0x001fcc00078e0202 */
[----:B-1----:R-:W4:Y:S01]  /*00f0*/  LDG.E R2, desc[UR6][R2.64] ;  /* 0x0000000602027981 */ /* 0x002f22000c1e1900 */
[----:B--2---:R-:W-:-:S06]  /*0100*/  IMAD.WIDE R4, R0, 0x4, R4 ;  /* 0x0000000400047825 */ /* 0x004fcc00078e0204 */
[----:B------:R-:W4:Y:S01]  /*0110*/  LDG.E R5, desc[UR6][R4.64] ;  /* 0x0000000604057981 */ /* 0x000f22000c1e1900 */
[----:B---3--:R-:W-:-:S05]  /*0120*/  IMAD.WIDE R6, R0, 0x4, R6 ;  /* 0x0000000400067825 */ /* 0x008fca00078e0206 */
[----:B------:R-:W4:Y:S01]  /*0130*/  LDG.E R11, desc[UR6][R6.64] ;  /* 0x00000006060b7981 */ /* 0x000f22000c1e1900 */
[----:B------:R-:W-:-:S04]  /*0140*/  IADD3 R0, PT, PT, R9, R0, RZ ;  /* 0x0000000009007210 */ /* 0x000fc80007ffe0ff */
[----:B------:R-:W-:Y:S01]  /*0150*/  ISETP.GE.AND P0, PT, R0, UR5, PT ;  /* 0x0000000500007c0c */ /* 0x000fe2000bf06270 */
[----:B----4-:R-:W-:-:S05]  /*0160*/  FFMA R11, R2, R5, R11 ;  /* 0x00000005020b7223 */ /* 0x010fca000000000b */
[----:B------:R0:W-:Y:S07]  /*0170*/  STG.E desc[UR6][R6.64], R11 ;  /* 0x0000000b06007986 */ /* 0x0001ee000c101906 */
[----:B------:R-:W-:Y:S05]  /*0180*/  @!P0 BRA `(.L_x_0) ;  /* 0xfffffffc00c88947 */ /* 0x000fea000383ffff */
[----:B------:R-:W-:Y:S05]  /*0190*/  EXIT ;  /* 0x000000000000794d */ /* 0x000fea0003800000 */
.L_x_1:
[----:B------:R-:W-:-:S00]  /*01a0*/  BRA `(.L_x_1) ;  /* 0xfffffffc00fc7947 */ /* 0x000fc0000383ffff */
[----:B------:R-:W-:-:S00]  /*01b0*/  NOP ;  /* 0x0000000000007918 */ /* 0x000fc00000000000 */
        /* <DEDUP_REMOVED lines=12> */
.L_x_2:


//--------------------- .nv.shared.reserved.0     --------------------------
	.section	.nv.shared.reserved.0,"aw",@nobits
	.weak		__nv_reservedSMEM_offset_0_alias
	.size		__nv_reservedSMEM_offset_0_alias, 0, 64
	.other		__nv_reservedSMEM_offset_0_alias,@"STO_CUDA_RESERVED_SHARED STV_DEFAULT"
__nv_reservedSMEM_offset_0_alias:
	.zero		0
	.zero		64


//--------------------- .nv.constant0._Z10dotProductPfS_S_i --------------------------
	.section	.nv.constant0._Z10dotProductPfS_S_i,"a",@progbits
	.sectionflags	@""
	.align	4
.nv.constant0._Z10dotProductPfS_S_i:
	.zero		924


//--------------------- SYMBOLS --------------------------

	.type		.nv.reservedSmem.offset0,@object
	.size		.nv.reservedSmem.offset0,0x4
